//
// Generated by NVIDIA NVVM Compiler
//
// Compiler Build ID: CL-36424714
// Cuda compilation tools, release 13.0, V13.0.88
// Based on NVVM 20.0.0
//

.version 9.0
.target sm_100
.address_size 64

	// .globl	_Z10integraterPfS_S_S_S_S_i
.extern .shared .align 16 .b8 block_cache[];

.visible .entry _Z10integraterPfS_S_S_S_S_i(
	.param .u64 .ptr .align 1 _Z10integraterPfS_S_S_S_S_i_param_0,
	.param .u64 .ptr .align 1 _Z10integraterPfS_S_S_S_S_i_param_1,
	.param .u64 .ptr .align 1 _Z10integraterPfS_S_S_S_S_i_param_2,
	.param .u64 .ptr .align 1 _Z10integraterPfS_S_S_S_S_i_param_3,
	.param .u64 .ptr .align 1 _Z10integraterPfS_S_S_S_S_i_param_4,
	.param .u64 .ptr .align 1 _Z10integraterPfS_S_S_S_S_i_param_5,
	.param .u32 _Z10integraterPfS_S_S_S_S_i_param_6
)
{
	.reg .pred 	%p<3>;
	.reg .b32 	%r<15>;
	.reg .b32 	%f<285>;
	.reg .b64 	%rd<19>;

	ld.param.u64 	%rd1, [_Z10integraterPfS_S_S_S_S_i_param_0];
	ld.param.u64 	%rd2, [_Z10integraterPfS_S_S_S_S_i_param_1];
	ld.param.u64 	%rd3, [_Z10integraterPfS_S_S_S_S_i_param_2];
	ld.param.u64 	%rd4, [_Z10integraterPfS_S_S_S_S_i_param_3];
	ld.param.u64 	%rd5, [_Z10integraterPfS_S_S_S_S_i_param_4];
	ld.param.u64 	%rd6, [_Z10integraterPfS_S_S_S_S_i_param_5];
	ld.param.u32 	%r3, [_Z10integraterPfS_S_S_S_S_i_param_6];
	mov.u32 	%r1, %tid.x;
	mov.u32 	%r4, %ctaid.x;
	mov.u32 	%r5, %ntid.x;
	mad.lo.s32 	%r2, %r4, %r5, %r1;
	setp.ge.s32 	%p1, %r2, %r3;
	@%p1 bra 	$L__BB0_2;
	cvta.to.global.u64 	%rd7, %rd1;
	cvta.to.global.u64 	%rd8, %rd2;
	cvta.to.global.u64 	%rd9, %rd3;
	cvta.to.global.u64 	%rd10, %rd5;
	cvta.to.global.u64 	%rd11, %rd4;
	mul.wide.s32 	%rd12, %r2, 4;
	add.s64 	%rd13, %rd7, %rd12;
	ld.global.f32 	%f1, [%rd13];
	neg.f32 	%f2, %f1;
	mul.f32 	%f3, %f1, %f2;
	add.s64 	%rd14, %rd8, %rd12;
	ld.global.f32 	%f4, [%rd14];
	mul.f32 	%f5, %f4, %f4;
	sub.f32 	%f6, %f3, %f5;
	add.s64 	%rd15, %rd9, %rd12;
	ld.global.f32 	%f7, [%rd15];
	mul.f32 	%f8, %f7, %f7;
	sub.f32 	%f9, %f6, %f8;
	add.s64 	%rd16, %rd10, %rd12;
	ld.global.f32 	%f10, [%rd16];
	mul.f32 	%f11, %f10, %f10;
	sub.f32 	%f12, %f9, %f11;
	add.s64 	%rd17, %rd11, %rd12;
	ld.global.f32 	%f13, [%rd17];
	mul.f32 	%f14, %f13, %f13;
	sub.f32 	%f15, %f12, %f14;
	fma.rn.f32 	%f16, %f15, 0f3BBB989D, 0f3F000000;
	cvt.sat.f32.f32 	%f17, %f16;
	mov.f32 	%f18, 0f4B400001;
	mov.f32 	%f19, 0f437C0000;
	fma.rm.f32 	%f20, %f17, %f19, %f18;
	add.f32 	%f21, %f20, 0fCB40007F;
	neg.f32 	%f22, %f21;
	fma.rn.f32 	%f23, %f15, 0f3FB8AA3B, %f22;
	fma.rn.f32 	%f24, %f15, 0f32A57060, %f23;
	mov.b32 	%r10, %f20;
	shl.b32 	%r11, %r10, 23;
	mov.b32 	%f25, %r11;
	ex2.approx.ftz.f32 	%f26, %f24;
	mul.f32 	%f27, %f26, %f25;
	shl.b32 	%r12, %r1, 2;
	mov.u32 	%r13, block_cache;
	add.s32 	%r14, %r13, %r12;
	st.shared.f32 	[%r14], %f27;
	bra.uni 	$L__BB0_3;
$L__BB0_2:
	shl.b32 	%r6, %r1, 2;
	mov.u32 	%r7, block_cache;
	add.s32 	%r8, %r7, %r6;
	mov.b32 	%r9, 0;
	st.shared.u32 	[%r8], %r9;
$L__BB0_3:
	bar.sync 	0;
	setp.ne.s32 	%p2, %r1, 0;
	@%p2 bra 	$L__BB0_5;
	ld.shared.v4.f32 	{%f28, %f29, %f30, %f31}, [block_cache];
	add.f32 	%f32, %f28, 0f00000000;
	add.f32 	%f33, %f32, %f29;
	add.f32 	%f34, %f33, %f30;
	add.f32 	%f35, %f34, %f31;
	ld.shared.v4.f32 	{%f36, %f37, %f38, %f39}, [block_cache+16];
	add.f32 	%f40, %f35, %f36;
	add.f32 	%f41, %f40, %f37;
	add.f32 	%f42, %f41, %f38;
	add.f32 	%f43, %f42, %f39;
	ld.shared.v4.f32 	{%f44, %f45, %f46, %f47}, [block_cache+32];
	add.f32 	%f48, %f43, %f44;
	add.f32 	%f49, %f48, %f45;
	add.f32 	%f50, %f49, %f46;
	add.f32 	%f51, %f50, %f47;
	ld.shared.v4.f32 	{%f52, %f53, %f54, %f55}, [block_cache+48];
	add.f32 	%f56, %f51, %f52;
	add.f32 	%f57, %f56, %f53;
	add.f32 	%f58, %f57, %f54;
	add.f32 	%f59, %f58, %f55;
	ld.shared.v4.f32 	{%f60, %f61, %f62, %f63}, [block_cache+64];
	add.f32 	%f64, %f59, %f60;
	add.f32 	%f65, %f64, %f61;
	add.f32 	%f66, %f65, %f62;
	add.f32 	%f67, %f66, %f63;
	ld.shared.v4.f32 	{%f68, %f69, %f70, %f71}, [block_cache+80];
	add.f32 	%f72, %f67, %f68;
	add.f32 	%f73, %f72, %f69;
	add.f32 	%f74, %f73, %f70;
	add.f32 	%f75, %f74, %f71;
	ld.shared.v4.f32 	{%f76, %f77, %f78, %f79}, [block_cache+96];
	add.f32 	%f80, %f75, %f76;
	add.f32 	%f81, %f80, %f77;
	add.f32 	%f82, %f81, %f78;
	add.f32 	%f83, %f82, %f79;
	ld.shared.v4.f32 	{%f84, %f85, %f86, %f87}, [block_cache+112];
	add.f32 	%f88, %f83, %f84;
	add.f32 	%f89, %f88, %f85;
	add.f32 	%f90, %f89, %f86;
	add.f32 	%f91, %f90, %f87;
	ld.shared.v4.f32 	{%f92, %f93, %f94, %f95}, [block_cache+128];
	add.f32 	%f96, %f91, %f92;
	add.f32 	%f97, %f96, %f93;
	add.f32 	%f98, %f97, %f94;
	add.f32 	%f99, %f98, %f95;
	ld.shared.v4.f32 	{%f100, %f101, %f102, %f103}, [block_cache+144];
	add.f32 	%f104, %f99, %f100;
	add.f32 	%f105, %f104, %f101;
	add.f32 	%f106, %f105, %f102;
	add.f32 	%f107, %f106, %f103;
	ld.shared.v4.f32 	{%f108, %f109, %f110, %f111}, [block_cache+160];
	add.f32 	%f112, %f107, %f108;
	add.f32 	%f113, %f112, %f109;
	add.f32 	%f114, %f113, %f110;
	add.f32 	%f115, %f114, %f111;
	ld.shared.v4.f32 	{%f116, %f117, %f118, %f119}, [block_cache+176];
	add.f32 	%f120, %f115, %f116;
	add.f32 	%f121, %f120, %f117;
	add.f32 	%f122, %f121, %f118;
	add.f32 	%f123, %f122, %f119;
	ld.shared.v4.f32 	{%f124, %f125, %f126, %f127}, [block_cache+192];
	add.f32 	%f128, %f123, %f124;
	add.f32 	%f129, %f128, %f125;
	add.f32 	%f130, %f129, %f126;
	add.f32 	%f131, %f130, %f127;
	ld.shared.v4.f32 	{%f132, %f133, %f134, %f135}, [block_cache+208];
	add.f32 	%f136, %f131, %f132;
	add.f32 	%f137, %f136, %f133;
	add.f32 	%f138, %f137, %f134;
	add.f32 	%f139, %f138, %f135;
	ld.shared.v4.f32 	{%f140, %f141, %f142, %f143}, [block_cache+224];
	add.f32 	%f144, %f139, %f140;
	add.f32 	%f145, %f144, %f141;
	add.f32 	%f146, %f145, %f142;
	add.f32 	%f147, %f146, %f143;
	ld.shared.v4.f32 	{%f148, %f149, %f150, %f151}, [block_cache+240];
	add.f32 	%f152, %f147, %f148;
	add.f32 	%f153, %f152, %f149;
	add.f32 	%f154, %f153, %f150;
	add.f32 	%f155, %f154, %f151;
	ld.shared.v4.f32 	{%f156, %f157, %f158, %f159}, [block_cache+256];
	add.f32 	%f160, %f155, %f156;
	add.f32 	%f161, %f160, %f157;
	add.f32 	%f162, %f161, %f158;
	add.f32 	%f163, %f162, %f159;
	ld.shared.v4.f32 	{%f164, %f165, %f166, %f167}, [block_cache+272];
	add.f32 	%f168, %f163, %f164;
	add.f32 	%f169, %f168, %f165;
	add.f32 	%f170, %f169, %f166;
	add.f32 	%f171, %f170, %f167;
	ld.shared.v4.f32 	{%f172, %f173, %f174, %f175}, [block_cache+288];
	add.f32 	%f176, %f171, %f172;
	add.f32 	%f177, %f176, %f173;
	add.f32 	%f178, %f177, %f174;
	add.f32 	%f179, %f178, %f175;
	ld.shared.v4.f32 	{%f180, %f181, %f182, %f183}, [block_cache+304];
	add.f32 	%f184, %f179, %f180;
	add.f32 	%f185, %f184, %f181;
	add.f32 	%f186, %f185, %f182;
	add.f32 	%f187, %f186, %f183;
	ld.shared.v4.f32 	{%f188, %f189, %f190, %f191}, [block_cache+320];
	add.f32 	%f192, %f187, %f188;
	add.f32 	%f193, %f192, %f189;
	add.f32 	%f194, %f193, %f190;
	add.f32 	%f195, %f194, %f191;
	ld.shared.v4.f32 	{%f196, %f197, %f198, %f199}, [block_cache+336];
	add.f32 	%f200, %f195, %f196;
	add.f32 	%f201, %f200, %f197;
	add.f32 	%f202, %f201, %f198;
	add.f32 	%f203, %f202, %f199;
	ld.shared.v4.f32 	{%f204, %f205, %f206, %f207}, [block_cache+352];
	add.f32 	%f208, %f203, %f204;
	add.f32 	%f209, %f208, %f205;
	add.f32 	%f210, %f209, %f206;
	add.f32 	%f211, %f210, %f207;
	ld.shared.v4.f32 	{%f212, %f213, %f214, %f215}, [block_cache+368];
	add.f32 	%f216, %f211, %f212;
	add.f32 	%f217, %f216, %f213;
	add.f32 	%f218, %f217, %f214;
	add.f32 	%f219, %f218, %f215;
	ld.shared.v4.f32 	{%f220, %f221, %f222, %f223}, [block_cache+384];
	add.f32 	%f224, %f219, %f220;
	add.f32 	%f225, %f224, %f221;
	add.f32 	%f226, %f225, %f222;
	add.f32 	%f227, %f226, %f223;
	ld.shared.v4.f32 	{%f228, %f229, %f230, %f231}, [block_cache+400];
	add.f32 	%f232, %f227, %f228;
	add.f32 	%f233, %f232, %f229;
	add.f32 	%f234, %f233, %f230;
	add.f32 	%f235, %f234, %f231;
	ld.shared.v4.f32 	{%f236, %f237, %f238, %f239}, [block_cache+416];
	add.f32 	%f240, %f235, %f236;
	add.f32 	%f241, %f240, %f237;
	add.f32 	%f242, %f241, %f238;
	add.f32 	%f243, %f242, %f239;
	ld.shared.v4.f32 	{%f244, %f245, %f246, %f247}, [block_cache+432];
	add.f32 	%f248, %f243, %f244;
	add.f32 	%f249, %f248, %f245;
	add.f32 	%f250, %f249, %f246;
	add.f32 	%f251, %f250, %f247;
	ld.shared.v4.f32 	{%f252, %f253, %f254, %f255}, [block_cache+448];
	add.f32 	%f256, %f251, %f252;
	add.f32 	%f257, %f256, %f253;
	add.f32 	%f258, %f257, %f254;
	add.f32 	%f259, %f258, %f255;
	ld.shared.v4.f32 	{%f260, %f261, %f262, %f263}, [block_cache+464];
	add.f32 	%f264, %f259, %f260;
	add.f32 	%f265, %f264, %f261;
	add.f32 	%f266, %f265, %f262;
	add.f32 	%f267, %f266, %f263;
	ld.shared.v4.f32 	{%f268, %f269, %f270, %f271}, [block_cache+480];
	add.f32 	%f272, %f267, %f268;
	add.f32 	%f273, %f272, %f269;
	add.f32 	%f274, %f273, %f270;
	add.f32 	%f275, %f274, %f271;
	ld.shared.v4.f32 	{%f276, %f277, %f278, %f279}, [block_cache+496];
	add.f32 	%f280, %f275, %f276;
	add.f32 	%f281, %f280, %f277;
	add.f32 	%f282, %f281, %f278;
	add.f32 	%f283, %f282, %f279;
	cvta.to.global.u64 	%rd18, %rd6;
	atom.global.add.f32 	%f284, [%rd18], %f283;
$L__BB0_5:
	ret;

}


// ===== COMPILED SASS (sm_100) =====

	.target	sm_100

	.elftype	@"ET_EXEC"


//--------------------- .note.nv.tkinfo           --------------------------
	.section	.note.nv.tkinfo,"",@"SHT_NOTE"
	.sectionflags	@"SHF_NOTE_NV_TKINFO"
	.tkinfo
        /*0018*/ 	.word	0x00000002
        /*0030*/ 	.string	""
        /*0030*/ 	.string	"ptxas"
        /*0030*/ 	.string	"Cuda compilation tools, release 13.0, V13.0.88"
        /*0030*/ 	.string	"Build cuda_13.0.r13.0/compiler.36424714_0"
        /*0030*/ 	.string	"-arch sm_100 -m 64 "



//--------------------- .note.nv.cuinfo           --------------------------
	.section	.note.nv.cuinfo,"",@"SHT_NOTE"
	.sectionflags	@"SHF_NOTE_NV_CUINFO"
        /*0018*/ 	.short	0x0002
        /*001a*/ 	.short	0x0064
        /*001c*/ 	.short	0x0082
	.zero		2


//--------------------- .nv.info                  --------------------------
	.section	.nv.info,"",@"SHT_CUDA_INFO"
	.align	4


	//----- nvinfo : EIATTR_REGCOUNT
	.align		4
        /*0000*/ 	.byte	0x04, 0x2f
        /*0002*/ 	.short	(.L_1 - .L_0)
	.align		4
.L_0:
        /*0004*/ 	.word	index@(_Z10integraterPfS_S_S_S_S_i)
        /*0008*/ 	.word	0x00000016


	//----- nvinfo : EIATTR_FRAME_SIZE
	.align		4
.L_1:
        /*000c*/ 	.byte	0x04, 0x11
        /*000e*/ 	.short	(.L_3 - .L_2)
	.align		4
.L_2:
        /*0010*/ 	.word	index@(_Z10integraterPfS_S_S_S_S_i)
        /*0014*/ 	.word	0x00000000


	//----- nvinfo : EIATTR_MIN_STACK_SIZE
	.align		4
.L_3:
        /*0018*/ 	.byte	0x04, 0x12
        /*001a*/ 	.short	(.L_5 - .L_4)
	.align		4
.L_4:
        /*001c*/ 	.word	index@(_Z10integraterPfS_S_S_S_S_i)
        /*0020*/ 	.word	0x00000000
.L_5:


//--------------------- .nv.compat                --------------------------
	.section	.nv.compat,"",@"SHT_CUDA_COMPAT_INFO"
	.align	4
        /*0000*/ 	.byte	0x02, 0x09, 0x00, 0x00, 0x02, 0x02, 0x01, 0x00, 0x02, 0x05, 0x05, 0x00, 0x03, 0x07, 0x01, 0x01
        /*0010*/ 	.byte	0x02, 0x03, 0x00, 0x00, 0x02, 0x06, 0x01, 0x00, 0x04, 0x0b, 0x08, 0x00, 0x09, 0x00, 0x00, 0x00
        /*0020*/ 	.byte	0x00, 0x00, 0x00, 0x00


//--------------------- .nv.info._Z10integraterPfS_S_S_S_S_i --------------------------
	.section	.nv.info._Z10integraterPfS_S_S_S_S_i,"",@"SHT_CUDA_INFO"
	.sectionflags	@""
	.align	4


	//----- nvinfo : EIATTR_CUDA_API_VERSION
	.align		4
        /*0000*/ 	.byte	0x04, 0x37
        /*0002*/ 	.short	(.L_7 - .L_6)
.L_6:
        /*0004*/ 	.word	0x00000082


	//----- nvinfo : EIATTR_KPARAM_INFO
	.align		4
.L_7:
        /*0008*/ 	.byte	0x04, 0x17
        /*000a*/ 	.short	(.L_9 - .L_8)
.L_8:
        /*000c*/ 	.word	0x00000000
        /*0010*/ 	.short	0x0006
        /*0012*/ 	.short	0x0030
        /*0014*/ 	.byte	0x00, 0xf0, 0x11, 0x00


	//----- nvinfo : EIATTR_KPARAM_INFO
	.align		4
.L_9:
        /*0018*/ 	.byte	0x04, 0x17
        /*001a*/ 	.short	(.L_11 - .L_10)
.L_10:
        /*001c*/ 	.word	0x00000000
        /*0020*/ 	.short	0x0005
        /*0022*/ 	.short	0x0028
        /*0024*/ 	.byte	0x00, 0xf5, 0x21, 0x00


	//----- nvinfo : EIATTR_KPARAM_INFO
	.align		4
.L_11:
        /*0028*/ 	.byte	0x04, 0x17
        /*002a*/ 	.short	(.L_13 - .L_12)
.L_12:
        /*002c*/ 	.word	0x00000000
        /*0030*/ 	.short	0x0004
        /*0032*/ 	.short	0x0020
        /*0034*/ 	.byte	0x00, 0xf5, 0x21, 0x00


	//----- nvinfo : EIATTR_KPARAM_INFO
	.align		4
.L_13:
        /*0038*/ 	.byte	0x04, 0x17
        /*003a*/ 	.short	(.L_15 - .L_14)
.L_14:
        /*003c*/ 	.word	0x00000000
        /*0040*/ 	.short	0x0003
        /*0042*/ 	.short	0x0018
        /*0044*/ 	.byte	0x00, 0xf5, 0x21, 0x00


	//----- nvinfo : EIATTR_KPARAM_INFO
	.align		4
.L_15:
        /*0048*/ 	.byte	0x04, 0x17
        /*004a*/ 	.short	(.L_17 - .L_16)
.L_16:
        /*004c*/ 	.word	0x00000000
        /*0050*/ 	.short	0x0002
        /*0052*/ 	.short	0x0010
        /*0054*/ 	.byte	0x00, 0xf5, 0x21, 0x00


	//----- nvinfo : EIATTR_KPARAM_INFO
	.align		4
.L_17:
        /*0058*/ 	.byte	0x04, 0x17
        /*005a*/ 	.short	(.L_19 - .L_18)
.L_18:
        /*005c*/ 	.word	0x00000000
        /*0060*/ 	.short	0x0001
        /*0062*/ 	.short	0x0008
        /*0064*/ 	.byte	0x00, 0xf5, 0x21, 0x00


	//----- nvinfo : EIATTR_KPARAM_INFO
	.align		4
.L_19:
        /*0068*/ 	.byte	0x04, 0x17
        /*006a*/ 	.short	(.L_21 - .L_20)
.L_20:
        /*006c*/ 	.word	0x00000000
        /*0070*/ 	.short	0x0000
        /*0072*/ 	.short	0x0000
        /*0074*/ 	.byte	0x00, 0xf5, 0x21, 0x00


	//----- nvinfo : EIATTR_SPARSE_MMA_MASK
	.align		4
.L_21:
        /*0078*/ 	.byte	0x03, 0x50
        /*007a*/ 	.short	0x0000


	//----- nvinfo : EIATTR_MAXREG_COUNT
	.align		4
        /*007c*/ 	.byte	0x03, 0x1b
        /*007e*/ 	.short	0x00ff


	//----- nvinfo : EIATTR_NUM_BARRIERS
	.align		4
        /*0080*/ 	.byte	0x02, 0x4c
        /*0082*/ 	.byte	0x01
	.zero		1


	//----- nvinfo : EIATTR_MERCURY_ISA_VERSION
	.align		4
        /*0084*/ 	.byte	0x03, 0x5f
        /*0086*/ 	.short	0x0101


	//----- nvinfo : EIATTR_VRC_CTA_INIT_COUNT
	.align		4
        /*0088*/ 	.byte	0x02, 0x4a
	.zero		1
	.zero		1


	//----- nvinfo : EIATTR_EXIT_INSTR_OFFSETS
	.align		4
        /*008c*/ 	.byte	0x04, 0x1c
        /*008e*/ 	.short	(.L_23 - .L_22)


	//   ....[0]....
.L_22:
        /*0090*/ 	.word	0x00000380


	//   ....[1]....
        /*0094*/ 	.word	0x00000db0


	//----- nvinfo : EIATTR_CRS_STACK_SIZE
	.align		4
.L_23:
        /*0098*/ 	.byte	0x04, 0x1e
        /*009a*/ 	.short	(.L_25 - .L_24)
.L_24:
        /*009c*/ 	.word	0x00000000


	//----- nvinfo : EIATTR_CBANK_PARAM_SIZE
	.align		4
.L_25:
        /*00a0*/ 	.byte	0x03, 0x19
        /*00a2*/ 	.short	0x0034


	//----- nvinfo : EIATTR_PARAM_CBANK
	.align		4
        /*00a4*/ 	.byte	0x04, 0x0a
        /*00a6*/ 	.short	(.L_27 - .L_26)
	.align		4
.L_26:
        /*00a8*/ 	.word	index@(.nv.constant0._Z10integraterPfS_S_S_S_S_i)
        /*00ac*/ 	.short	0x0380
        /*00ae*/ 	.short	0x0034


	//----- nvinfo : EIATTR_SW_WAR
	.align		4
.L_27:
        /*00b0*/ 	.byte	0x04, 0x36
        /*00b2*/ 	.short	(.L_29 - .L_28)
.L_28:
        /*00b4*/ 	.word	0x00000008
.L_29:


//--------------------- .nv.callgraph             --------------------------
	.section	.nv.callgraph,"",@"SHT_CUDA_CALLGRAPH"
	.align	4
	.sectionentsize	8
	.align		4
        /*0000*/ 	.word	0x00000000
	.align		4
        /*0004*/ 	.word	0xffffffff
	.align		4
        /*0008*/ 	.word	0x00000000
	.align		4
        /*000c*/ 	.word	0xfffffffe
	.align		4
        /*0010*/ 	.word	0x00000000
	.align		4
        /*0014*/ 	.word	0xfffffffd
	.align		4
        /*0018*/ 	.word	0x00000000
	.align		4
        /*001c*/ 	.word	0xfffffffc


//--------------------- .text._Z10integraterPfS_S_S_S_S_i --------------------------
	.section	.text._Z10integraterPfS_S_S_S_S_i,"ax",@progbits
	.align	128
        .global         _Z10integraterPfS_S_S_S_S_i
        .type           _Z10integraterPfS_S_S_S_S_i,@function
        .size           _Z10integraterPfS_S_S_S_S_i,(.L_x_4 - _Z10integraterPfS_S_S_S_S_i)
        .other          _Z10integraterPfS_S_S_S_S_i,@"STO_CUDA_ENTRY STV_DEFAULT"
_Z10integraterPfS_S_S_S_S_i:
.text._Z10integraterPfS_S_S_S_S_i:
[----:B------:R-:W-:Y:S01]  /*0000*/  LDC R1, c[0x0][0x37c] ;  /* 0x0000df00ff017b82 */ /* 0x000fe20000000800 */
[----:B------:R-:W0:Y:S07]  /*0010*/  S2R R3, SR_TID.X ;  /* 0x0000000000037919 */ /* 0x000e2e0000002100 */
[----:B------:R-:W0:Y:S01]  /*0020*/  S2UR UR4, SR_CTAID.X ;  /* 0x00000000000479c3 */ /* 0x000e220000002500 */
[----:B------:R-:W1:Y:S01]  /*0030*/  LDCU UR5, c[0x0][0x3b0] ;  /* 0x00007600ff0577ac */ /* 0x000e620008000800 */
[----:B------:R-:W-:Y:S01]  /*0040*/  BSSY.RECONVERGENT B0, `(.L_x_0) ;  /* 0x0000031000007945 */ /* 0x000fe20003800200 */
[----:B------:R-:W2:Y:S05]  /*0050*/  LDCU.64 UR6, c[0x0][0x358] ;  /* 0x00006b00ff0677ac */ /* 0x000eaa0008000a00 */
[----:B------:R-:W0:Y:S02]  /*0060*/  LDC R0, c[0x0][0x360] ;  /* 0x0000d800ff007b82 */ /* 0x000e240000000800 */
[----:B0-----:R-:W-:-:S05]  /*0070*/  IMAD R15, R0, UR4, R3 ;  /* 0x00000004000f7c24 */ /* 0x001fca000f8e0203 */
[----:B-1----:R-:W-:-:S13]  /*0080*/  ISETP.GE.AND P0, PT, R15, UR5, PT ;  /* 0x000000050f007c0c */ /* 0x002fda000bf06270 */
[----:B--2---:R-:W-:Y:S05]  /*0090*/  @P0 BRA `(.L_x_1) ;  /* 0x0000000000940947 */ /* 0x004fea0003800000 */
[----:B------:R-:W0:Y:S08]  /*00a0*/  LDC.64 R6, c[0x0][0x388] ;  /* 0x0000e200ff067b82 */ /* 0x000e300000000a00 */
[----:B------:R-:W1:Y:S08]  /*00b0*/  LDC.64 R4, c[0x0][0x380] ;  /* 0x0000e000ff047b82 */ /* 0x000e700000000a00 */
[----:B------:R-:W2:Y:S08]  /*00c0*/  LDC.64 R8, c[0x0][0x390] ;  /* 0x0000e400ff087b82 */ /* 0x000eb00000000a00 */
[----:B------:R-:W3:Y:S01]  /*00d0*/  LDC.64 R10, c[0x0][0x3a0] ;  /* 0x0000e800ff0a7b82 */ /* 0x000ee20000000a00 */
[----:B0-----:R-:W-:-:S06]  /*00e0*/  IMAD.WIDE R6, R15, 0x4, R6 ;  /* 0x000000040f067825 */ /* 0x001fcc00078e0206 */
[----:B------:R-:W4:Y:S01]  /*00f0*/  LDG.E R6, desc[UR6][R6.64] ;  /* 0x0000000606067981 */ /* 0x000f22000c1e1900 */
[----:B------:R-:W0:Y:S01]  /*0100*/  LDC.64 R12, c[0x0][0x398] ;  /* 0x0000e600ff0c7b82 */ /* 0x000e220000000a00 */
[----:B-1----:R-:W-:-:S06]  /*0110*/  IMAD.WIDE R4, R15, 0x4, R4 ;  /* 0x000000040f047825 */ /* 0x002fcc00078e0204 */
[----:B------:R1:W5:Y:S01]  /*0120*/  LDG.E R4, desc[UR6][R4.64] ;  /* 0x0000000604047981 */ /* 0x000362000c1e1900 */
[----:B--2---:R-:W-:-:S06]  /*0130*/  IMAD.WIDE R8, R15, 0x4, R8 ;  /* 0x000000040f087825 */ /* 0x004fcc00078e0208 */
[----:B------:R-:W2:Y:S01]  /*0140*/  LDG.E R8, desc[UR6][R8.64] ;  /* 0x0000000608087981 */ /* 0x000ea2000c1e1900 */
[----:B---3--:R-:W-:-:S06]  /*0150*/  IMAD.WIDE R10, R15, 0x4, R10 ;  /* 0x000000040f0a7825 */ /* 0x008fcc00078e020a */
[----:B------:R-:W3:Y:S01]  /*0160*/  LDG.E R10, desc[UR6][R10.64] ;  /* 0x000000060a0a7981 */ /* 0x000ee2000c1e1900 */
[----:B0-----:R-:W-:-:S06]  /*0170*/  IMAD.WIDE R12, R15, 0x4, R12 ;  /* 0x000000040f0c7825 */ /* 0x001fcc00078e020c */
[----:B------:R-:W3:Y:S01]  /*0180*/  LDG.E R12, desc[UR6][R12.64] ;  /* 0x000000060c0c7981 */ /* 0x000ee2000c1e1900 */
[----:B------:R-:W-:Y:S01]  /*0190*/  HFMA2 R0, -RZ, RZ, 0.96630859375, -0.0022525787353515625 ;  /* 0x3bbb989dff007431 */ /* 0x000fe200000001ff */
[----:B-1----:R-:W-:Y:S01]  /*01a0*/  MOV R5, 0x437c0000 ;  /* 0x437c000000057802 */ /* 0x002fe20000000f00 */
[----:B------:R-:W0:Y:S01]  /*01b0*/  S2UR UR5, SR_CgaCtaId ;  /* 0x00000000000579c3 */ /* 0x000e220000008800 */
[----:B------:R-:W-:Y:S02]  /*01c0*/  UMOV UR4, 0x400 ;  /* 0x0000040000047882 */ /* 0x000fe40000000000 */
[----:B0-----:R-:W-:Y:S01]  /*01d0*/  ULEA UR4, UR5, UR4, 0x18 ;  /* 0x0000000405047291 */ /* 0x001fe2000f8ec0ff */
[----:B----4-:R-:W-:-:S04]  /*01e0*/  FMUL R15, R6, R6 ;  /* 0x00000006060f7220 */ /* 0x010fc80000400000 */
[----:B-----5:R-:W-:-:S04]  /*01f0*/  FFMA R15, R4, -R4, -R15 ;  /* 0x80000004040f7223 */ /* 0x020fc8000000080f */
[----:B--2---:R-:W-:-:S04]  /*0200*/  FFMA R15, -R8, R8, R15 ;  /* 0x00000008080f7223 */ /* 0x004fc8000000010f */
[----:B---3--:R-:W-:-:S04]  /*0210*/  FFMA R15, -R10, R10, R15 ;  /* 0x0000000a0a0f7223 */ /* 0x008fc8000000010f */
[----:B------:R-:W-:-:S04]  /*0220*/  FFMA R15, -R12, R12, R15 ;  /* 0x0000000c0c0f7223 */ /* 0x000fc8000000010f */
[----:B------:R-:W-:-:S04]  /*0230*/  FFMA.SAT R0, R15, R0, 0.5 ;  /* 0x3f0000000f007423 */ /* 0x000fc80000002000 */
[----:B------:R-:W-:-:S04]  /*0240*/  FFMA.RM R2, R0, R5, 12582913 ;  /* 0x4b40000100027423 */ /* 0x000fc80000004005 */
[----:B------:R-:W-:-:S04]  /*0250*/  FADD R0, R2, -12583039 ;  /* 0xcb40007f02007421 */ /* 0x000fc80000000000 */
[----:B------:R-:W-:-:S04]  /*0260*/  FFMA R0, R15, 1.4426950216293334961, -R0 ;  /* 0x3fb8aa3b0f007823 */ /* 0x000fc80000000800 */
[----:B------:R-:W-:-:S06]  /*0270*/  FFMA R15, R15, 1.925963033500011079e-08, R0 ;  /* 0x32a570600f0f7823 */ /* 0x000fcc0000000000 */
[----:B------:R-:W0:Y:S01]  /*0280*/  MUFU.EX2 R15, R15 ;  /* 0x0000000f000f7308 */ /* 0x000e220000000800 */
[----:B------:R-:W-:Y:S02]  /*0290*/  SHF.L.U32 R2, R2, 0x17, RZ ;  /* 0x0000001702027819 */ /* 0x000fe400000006ff */
[----:B------:R-:W-:-:S04]  /*02a0*/  MOV R0, UR4 ;  /* 0x0000000400007c02 */ /* 0x000fc80008000f00 */
[----:B------:R-:W-:Y:S01]  /*02b0*/  LEA R5, R3, R0, 0x2 ;  /* 0x0000000003057211 */ /* 0x000fe200078e10ff */
[----:B0-----:R-:W-:-:S05]  /*02c0*/  FMUL R2, R2, R15 ;  /* 0x0000000f02027220 */ /* 0x001fca0000400000 */
[----:B------:R1:W-:Y:S01]  /*02d0*/  STS [R5], R2 ;  /* 0x0000000205007388 */ /* 0x0003e20000000800 */
[----:B------:R-:W-:Y:S05]  /*02e0*/  BRA `(.L_x_2) ;  /* 0x0000000000187947 */ /* 0x000fea0003800000 */
.L_x_1:
[----:B------:R-:W0:Y:S01]  /*02f0*/  S2UR UR5, SR_CgaCtaId ;  /* 0x00000000000579c3 */ /* 0x000e220000008800 */
[----:B------:R-:W-:Y:S02]  /*0300*/  UMOV UR4, 0x400 ;  /* 0x0000040000047882 */ /* 0x000fe40000000000 */
[----:B0-----:R-:W-:-:S06]  /*0310*/  ULEA UR4, UR5, UR4, 0x18 ;  /* 0x0000000405047291 */ /* 0x001fcc000f8ec0ff */
[----:B------:R-:W-:-:S04]  /*0320*/  MOV R0, UR4 ;  /* 0x0000000400007c02 */ /* 0x000fc80008000f00 */
[----:B------:R-:W-:-:S05]  /*0330*/  LEA R2, R3, R0, 0x2 ;  /* 0x0000000003027211 */ /* 0x000fca00078e10ff */
[----:B------:R0:W-:Y:S02]  /*0340*/  STS [R2], RZ ;  /* 0x000000ff02007388 */ /* 0x0001e40000000800 */
.L_x_2:
[----:B------:R-:W-:Y:S05]  /*0350*/  BSYNC.RECONVERGENT B0 ;  /* 0x0000000000007941 */ /* 0x000fea0003800200 */
.L_x_0:
[----:B------:R-:W-:Y:S01]  /*0360*/  BAR.SYNC.DEFER_BLOCKING 0x0 ;  /* 0x0000000000007b1d */ /* 0x000fe20000010000 */
[----:B------:R-:W-:-:S13]  /*0370*/  ISETP.NE.AND P0, PT, R3, RZ, PT ;  /* 0x000000ff0300720c */ /* 0x000fda0003f05270 */
[----:B------:R-:W-:Y:S05]  /*0380*/  @P0 EXIT ;  /* 0x000000000000094d */ /* 0x000fea0003800000 */
[----:B-1----:R-:W1:Y:S01]  /*0390*/  LDS.128 R4, [R0] ;  /* 0x0000000000047984 */ /* 0x002e620000000c00 */
[----:B0-----:R-:W0:Y:S03]  /*03a0*/  LDC.64 R2, c[0x0][0x3a8] ;  /* 0x0000ea00ff027b82 */ /* 0x001e260000000a00 */
[----:B------:R-:W2:Y:S04]  /*03b0*/  LDS.128 R16, [R0+0x10] ;  /* 0x0000100000107984 */ /* 0x000ea80000000c00 */
[----:B------:R-:W3:Y:S04]  /*03c0*/  LDS.128 R12, [R0+0x20] ;  /* 0x00002000000c7984 */ /* 0x000ee80000000c00 */
[----:B------:R-:W4:Y:S01]  /*03d0*/  LDS.128 R8, [R0+0x30] ;  /* 0x0000300000087984 */ /* 0x000f220000000c00 */
[----:B-1----:R-:W-:-:S04]  /*03e0*/  FADD R4, RZ, R4 ;  /* 0x00000004ff047221 */ /* 0x002fc80000000000 */
[----:B------:R-:W-:-:S04]  /*03f0*/  FADD R5, R5, R4 ;  /* 0x0000000405057221 */ /* 0x000fc80000000000 */
[----:B------:R-:W-:-:S04]  /*0400*/  FADD R6, R6, R5 ;  /* 0x0000000506067221 */ /* 0x000fc80000000000 */
[----:B------:R-:W-:-:S04]  /*0410*/  FADD R7, R7, R6 ;  /* 0x0000000607077221 */ /* 0x000fc80000000000 */
[----:B--2---:R-:W-:Y:S02]  /*0420*/  FADD R16, R7, R16 ;  /* 0x0000001007107221 */ /* 0x004fe40000000000 */
[----:B------:R-:W1:Y:S02]  /*0430*/  LDS.128 R4, [R0+0x40] ;  /* 0x0000400000047984 */ /* 0x000e640000000c00 */
[----:B------:R-:W-:-:S04]  /*0440*/  FADD R17, R17, R16 ;  /* 0x0000001011117221 */ /* 0x000fc80000000000 */
[----:B------:R-:W-:-:S04]  /*0450*/  FADD R18, R18, R17 ;  /* 0x0000001112127221 */ /* 0x000fc80000000000 */
[----:B------:R-:W-:-:S04]  /*0460*/  FADD R19, R19, R18 ;  /* 0x0000001213137221 */ /* 0x000fc80000000000 */
[----:B---3--:R-:W-:Y:S02]  /*0470*/  FADD R12, R19, R12 ;  /* 0x0000000c130c7221 */ /* 0x008fe40000000000 */
[----:B------:R-:W2:Y:S02]  /*0480*/  LDS.128 R16, [R0+0x50] ;  /* 0x0000500000107984 */ /* 0x000ea40000000c00 */
[----:B------:R-:W-:-:S04]  /*0490*/  FADD R13, R13, R12 ;  /* 0x0000000c0d0d7221 */ /* 0x000fc80000000000 */
[----:B------:R-:W-:-:S04]  /*04a0*/  FADD R14, R14, R13 ;  /* 0x0000000d0e0e7221 */ /* 0x000fc80000000000 */
[----:B------:R-:W-:-:S04]  /*04b0*/  FADD R15, R15, R14 ;  /* 0x0000000e0f0f7221 */ /* 0x000fc80000000000 */
[----:B----4-:R-:W-:Y:S02]  /*04c0*/  FADD R8, R15, R8 ;  /* 0x000000080f087221 */ /* 0x010fe40000000000 */
[----:B------:R-:W3:Y:S02]  /*04d0*/  LDS.128 R12, [R0+0x60] ;  /* 0x00006000000c7984 */ /* 0x000ee40000000c00 */
[----:B------:R-:W-:-:S04]  /*04e0*/  FADD R9, R9, R8 ;  /* 0x0000000809097221 */ /* 0x000fc80000000000 */
[----:B------:R-:W-:-:S04]  /*04f0*/  FADD R10, R10, R9 ;  /* 0x000000090a0a7221 */ /* 0x000fc80000000000 */
[----:B------:R-:W-:-:S04]  /*0500*/  FADD R11, R11, R10 ;  /* 0x0000000a0b0b7221 */ /* 0x000fc80000000000 */
[----:B-1----:R-:W-:Y:S02]  /*0510*/  FADD R4, R11, R4 ;  /* 0x000000040b047221 */ /* 0x002fe40000000000 */
[----:B------:R-:W1:Y:S02]  /*0520*/  LDS.128 R8, [R0+0x70] ;  /* 0x0000700000087984 */ /* 0x000e640000000c00 */
[----:B------:R-:W-:-:S04]  /*0530*/  FADD R5, R5, R4 ;  /* 0x0000000405057221 */ /* 0x000fc80000000000 */
[----:B------:R-:W-:-:S04]  /*0540*/  FADD R6, R6, R5 ;  /* 0x0000000506067221 */ /* 0x000fc80000000000 */
[----:B------:R-:W-:-:S04]  /*0550*/  FADD R7, R7, R6 ;  /* 0x0000000607077221 */ /* 0x000fc80000000000 */
[----:B--2---:R-:W-:Y:S02]  /*0560*/  FADD R16, R7, R16 ;  /* 0x0000001007107221 */ /* 0x004fe40000000000 */
[----:B------:R-:W2:Y:S02]  /*0570*/  LDS.128 R4, [R0+0x80] ;  /* 0x0000800000047984 */ /* 0x000ea40000000c00 */
[----:B------:R-:W-:-:S04]  /*0580*/  FADD R17, R17, R16 ;  /* 0x0000001011117221 */ /* 0x000fc80000000000 */
[----:B------:R-:W-:-:S04]  /*0590*/  FADD R18, R18, R17 ;  /* 0x0000001112127221 */ /* 0x000fc80000000000 */
[----:B------:R-:W-:-:S04]  /*05a0*/  FADD R19, R19, R18 ;  /* 0x0000001213137221 */ /* 0x000fc80000000000 */
[----:B---3--:R-:W-:Y:S02]  /*05b0*/  FADD R12, R19, R12 ;  /* 0x0000000c130c7221 */ /* 0x008fe40000000000 */
        /* <DEDUP_REMOVED lines=114> */
[----:B--2---:R-:W-:-:S04]  /*0ce0*/  FADD R16, R7, R16 ;  /* 0x0000001007107221 */ /* 0x004fc80000000000 */
[----:B------:R-:W-:-:S04]  /*0cf0*/  FADD R17, R17, R16 ;  /* 0x0000001011117221 */ /* 0x000fc80000000000 */
[----:B------:R-:W-:-:S04]  /*0d00*/  FADD R18, R18, R17 ;  /* 0x0000001112127221 */ /* 0x000fc80000000000 */
[----:B------:R-:W-:-:S04]  /*0d10*/  FADD R19, R19, R18 ;  /* 0x0000001213137221 */ /* 0x000fc80000000000 */
[----:B---3--:R-:W-:-:S04]  /*0d20*/  FADD R12, R19, R12 ;  /* 0x0000000c130c7221 */ /* 0x008fc80000000000 */
[----:B------:R-:W-:-:S04]  /*0d30*/  FADD R13, R13, R12 ;  /* 0x0000000c0d0d7221 */ /* 0x000fc80000000000 */
[----:B------:R-:W-:-:S04]  /*0d40*/  FADD R14, R14, R13 ;  /* 0x0000000d0e0e7221 */ /* 0x000fc80000000000 */
[----:B------:R-:W-:-:S04]  /*0d50*/  FADD R15, R15, R14 ;  /* 0x0000000e0f0f7221 */ /* 0x000fc80000000000 */
[----:B-1----:R-:W-:-:S04]  /*0d60*/  FADD R8, R15, R8 ;  /* 0x000000080f087221 */ /* 0x002fc80000000000 */
[----:B------:R-:W-:-:S04]  /*0d70*/  FADD R9, R9, R8 ;  /* 0x0000000809097221 */ /* 0x000fc80000000000 */
[----:B------:R-:W-:-:S04]  /*0d80*/  FADD R10, R10, R9 ;  /* 0x000000090a0a7221 */ /* 0x000fc80000000000 */
[----:B------:R-:W-:-:S05]  /*0d90*/  FADD R11, R11, R10 ;  /* 0x0000000a0b0b7221 */ /* 0x000fca0000000000 */
[----:B0-----:R-:W-:Y:S01]  /*0da0*/  REDG.E.ADD.F32.FTZ.RN.STRONG.GPU desc[UR6][R2.64], R11 ;  /* 0x0000000b020079a6 */ /* 0x001fe2000c12f306 */
[----:B------:R-:W-:Y:S05]  /*0db0*/  EXIT ;  /* 0x000000000000794d */ /* 0x000fea0003800000 */
.L_x_3:
[----:B------:R-:W-:-:S00]  /*0dc0*/  BRA `(.L_x_3) ;  /* 0xfffffffc00fc7947 */ /* 0x000fc0000383ffff */
[----:B------:R-:W-:-:S00]  /*0dd0*/  NOP ;  /* 0x0000000000007918 */ /* 0x000fc00000000000 */
        /* <DEDUP_REMOVED lines=10> */
.L_x_4:


//--------------------- .nv.shared._Z10integraterPfS_S_S_S_S_i --------------------------
	.section	.nv.shared._Z10integraterPfS_S_S_S_S_i,"aw",@nobits
	.sectionflags	@""
	.align	16
	.zero		1024


//--------------------- .nv.shared.reserved.0     --------------------------
	.section	.nv.shared.reserved.0,"aw",@nobits
	.weak		__nv_reservedSMEM_offset_0_alias
	.size		__nv_reservedSMEM_offset_0_alias, 0, 64
	.other		__nv_reservedSMEM_offset_0_alias,@"STO_CUDA_RESERVED_SHARED STV_DEFAULT"
__nv_reservedSMEM_offset_0_alias:
	.zero		0
	.zero		64


//--------------------- .nv.constant0._Z10integraterPfS_S_S_S_S_i --------------------------
	.section	.nv.constant0._Z10integraterPfS_S_S_S_S_i,"a",@progbits
	.sectionflags	@""
	.align	4
.nv.constant0._Z10integraterPfS_S_S_S_S_i:
	.zero		948


//--------------------- SYMBOLS --------------------------

	.type		.nv.reservedSmem.offset0,@object
	.size		.nv.reservedSmem.offset0,0x4
	.type		.nv.reservedSmem.cap,@object
	.size		.nv.reservedSmem.cap,0x4
